//
// Generated by NVIDIA NVVM Compiler
//
// Compiler Build ID: CL-36424714
// Cuda compilation tools, release 13.0, V13.0.88
// Based on NVVM 20.0.0
//

.version 9.0
.target sm_100
.address_size 64

	// .globl	_Z10fillKernelPii

.visible .entry _Z10fillKernelPii(
	.param .u64 .ptr .align 1 _Z10fillKernelPii_param_0,
	.param .u32 _Z10fillKernelPii_param_1
)
{
	.reg .pred 	%p<2>;
	.reg .b32 	%r<6>;
	.reg .b64 	%rd<5>;

	ld.param.u64 	%rd1, [_Z10fillKernelPii_param_0];
	ld.param.u32 	%r2, [_Z10fillKernelPii_param_1];
	mov.u32 	%r3, %ctaid.x;
	mov.u32 	%r4, %ntid.x;
	mov.u32 	%r5, %tid.x;
	mad.lo.s32 	%r1, %r3, %r4, %r5;
	setp.ge.s32 	%p1, %r1, %r2;
	@%p1 bra 	$L__BB0_2;
	cvta.to.global.u64 	%rd2, %rd1;
	mul.wide.s32 	%rd3, %r1, 4;
	add.s64 	%rd4, %rd2, %rd3;
	st.global.u32 	[%rd4], %r1;
$L__BB0_2:
	ret;

}


// ===== COMPILED SASS (sm_100) =====

	.target	sm_100

	.elftype	@"ET_EXEC"


//--------------------- .note.nv.tkinfo           --------------------------
	.section	.note.nv.tkinfo,"",@"SHT_NOTE"
	.sectionflags	@"SHF_NOTE_NV_TKINFO"
	.tkinfo
        /*0018*/ 	.word	0x00000002
        /*0030*/ 	.string	""
        /*0030*/ 	.string	"ptxas"
        /*0030*/ 	.string	"Cuda compilation tools, release 13.0, V13.0.88"
        /*0030*/ 	.string	"Build cuda_13.0.r13.0/compiler.36424714_0"
        /*0030*/ 	.string	"-arch sm_100 -m 64 "



//--------------------- .note.nv.cuinfo           --------------------------
	.section	.note.nv.cuinfo,"",@"SHT_NOTE"
	.sectionflags	@"SHF_NOTE_NV_CUINFO"
        /*0018*/ 	.short	0x0002
        /*001a*/ 	.short	0x0064
        /*001c*/ 	.short	0x0082
	.zero		2


//--------------------- .nv.info                  --------------------------
	.section	.nv.info,"",@"SHT_CUDA_INFO"
	.align	4


	//----- nvinfo : EIATTR_REGCOUNT
	.align		4
        /*0000*/ 	.byte	0x04, 0x2f
        /*0002*/ 	.short	(.L_1 - .L_0)
	.align		4
.L_0:
        /*0004*/ 	.word	index@(_Z10fillKernelPii)
        /*0008*/ 	.word	0x00000008


	//----- nvinfo : EIATTR_FRAME_SIZE
	.align		4
.L_1:
        /*000c*/ 	.byte	0x04, 0x11
        /*000e*/ 	.short	(.L_3 - .L_2)
	.align		4
.L_2:
        /*0010*/ 	.word	index@(_Z10fillKernelPii)
        /*0014*/ 	.word	0x00000000


	//----- nvinfo : EIATTR_MIN_STACK_SIZE
	.align		4
.L_3:
        /*0018*/ 	.byte	0x04, 0x12
        /*001a*/ 	.short	(.L_5 - .L_4)
	.align		4
.L_4:
        /*001c*/ 	.word	index@(_Z10fillKernelPii)
        /*0020*/ 	.word	0x00000000
.L_5:


//--------------------- .nv.compat                --------------------------
	.section	.nv.compat,"",@"SHT_CUDA_COMPAT_INFO"
	.align	4
        /*0000*/ 	.byte	0x02, 0x09, 0x00, 0x00, 0x02, 0x02, 0x01, 0x00, 0x02, 0x05, 0x05, 0x00, 0x03, 0x07, 0x01, 0x01
        /*0010*/ 	.byte	0x02, 0x03, 0x00, 0x00, 0x02, 0x06, 0x01, 0x00, 0x04, 0x0b, 0x08, 0x00, 0x09, 0x00, 0x00, 0x00
        /*0020*/ 	.byte	0x00, 0x00, 0x00, 0x00


//--------------------- .nv.info._Z10fillKernelPii --------------------------
	.section	.nv.info._Z10fillKernelPii,"",@"SHT_CUDA_INFO"
	.sectionflags	@""
	.align	4


	//----- nvinfo : EIATTR_CUDA_API_VERSION
	.align		4
        /*0000*/ 	.byte	0x04, 0x37
        /*0002*/ 	.short	(.L_7 - .L_6)
.L_6:
        /*0004*/ 	.word	0x00000082


	//----- nvinfo : EIATTR_KPARAM_INFO
	.align		4
.L_7:
        /*0008*/ 	.byte	0x04, 0x17
        /*000a*/ 	.short	(.L_9 - .L_8)
.L_8:
        /*000c*/ 	.word	0x00000000
        /*0010*/ 	.short	0x0001
        /*0012*/ 	.short	0x0008
        /*0014*/ 	.byte	0x00, 0xf0, 0x11, 0x00


	//----- nvinfo : EIATTR_KPARAM_INFO
	.align		4
.L_9:
        /*0018*/ 	.byte	0x04, 0x17
        /*001a*/ 	.short	(.L_11 - .L_10)
.L_10:
        /*001c*/ 	.word	0x00000000
        /*0020*/ 	.short	0x0000
        /*0022*/ 	.short	0x0000
        /*0024*/ 	.byte	0x00, 0xf5, 0x21, 0x00


	//----- nvinfo : EIATTR_SPARSE_MMA_MASK
	.align		4
.L_11:
        /*0028*/ 	.byte	0x03, 0x50
        /*002a*/ 	.short	0x0000


	//----- nvinfo : EIATTR_MAXREG_COUNT
	.align		4
        /*002c*/ 	.byte	0x03, 0x1b
        /*002e*/ 	.short	0x00ff


	//----- nvinfo : EIATTR_MERCURY_ISA_VERSION
	.align		4
        /*0030*/ 	.byte	0x03, 0x5f
        /*0032*/ 	.short	0x0101


	//----- nvinfo : EIATTR_VRC_CTA_INIT_COUNT
	.align		4
        /*0034*/ 	.byte	0x02, 0x4a
	.zero		1
	.zero		1


	//----- nvinfo : EIATTR_EXIT_INSTR_OFFSETS
	.align		4
        /*0038*/ 	.byte	0x04, 0x1c
        /*003a*/ 	.short	(.L_13 - .L_12)


	//   ....[0]....
.L_12:
        /*003c*/ 	.word	0x00000070


	//   ....[1]....
        /*0040*/ 	.word	0x000000c0


	//----- nvinfo : EIATTR_CBANK_PARAM_SIZE
	.align		4
.L_13:
        /*0044*/ 	.byte	0x03, 0x19
        /*0046*/ 	.short	0x000c


	//----- nvinfo : EIATTR_PARAM_CBANK
	.align		4
        /*0048*/ 	.byte	0x04, 0x0a
        /*004a*/ 	.short	(.L_15 - .L_14)
	.align		4
.L_14:
        /*004c*/ 	.word	index@(.nv.constant0._Z10fillKernelPii)
        /*0050*/ 	.short	0x0380
        /*0052*/ 	.short	0x000c


	//----- nvinfo : EIATTR_SW_WAR
	.align		4
.L_15:
        /*0054*/ 	.byte	0x04, 0x36
        /*0056*/ 	.short	(.L_17 - .L_16)
.L_16:
        /*0058*/ 	.word	0x00000008
.L_17:


//--------------------- .nv.callgraph             --------------------------
	.section	.nv.callgraph,"",@"SHT_CUDA_CALLGRAPH"
	.align	4
	.sectionentsize	8
	.align		4
        /*0000*/ 	.word	0x00000000
	.align		4
        /*0004*/ 	.word	0xffffffff
	.align		4
        /*0008*/ 	.word	0x00000000
	.align		4
        /*000c*/ 	.word	0xfffffffe
	.align		4
        /*0010*/ 	.word	0x00000000
	.align		4
        /*0014*/ 	.word	0xfffffffd
	.align		4
        /*0018*/ 	.word	0x00000000
	.align		4
        /*001c*/ 	.word	0xfffffffc


//--------------------- .text._Z10fillKernelPii   --------------------------
	.section	.text._Z10fillKernelPii,"ax",@progbits
	.align	128
        .global         _Z10fillKernelPii
        .type           _Z10fillKernelPii,@function
        .size           _Z10fillKernelPii,(.L_x_1 - _Z10fillKernelPii)
        .other          _Z10fillKernelPii,@"STO_CUDA_ENTRY STV_DEFAULT"
_Z10fillKernelPii:
.text._Z10fillKernelPii:
[----:B------:R-:W-:Y:S01]  /*0000*/  LDC R1, c[0x0][0x37c] ;  /* 0x0000df00ff017b82 */ /* 0x000fe20000000800 */
[----:B------:R-:W0:Y:S07]  /*0010*/  S2R R0, SR_TID.X ;  /* 0x0000000000007919 */ /* 0x000e2e0000002100 */
[----:B------:R-:W0:Y:S01]  /*0020*/  S2UR UR4, SR_CTAID.X ;  /* 0x00000000000479c3 */ /* 0x000e220000002500 */
[----:B------:R-:W1:Y:S07]  /*0030*/  LDCU UR5, c[0x0][0x388] ;  /* 0x00007100ff0577ac */ /* 0x000e6e0008000800 */
[----:B------:R-:W0:Y:S02]  /*0040*/  LDC R5, c[0x0][0x360] ;  /* 0x0000d800ff057b82 */ /* 0x000e240000000800 */
[----:B0-----:R-:W-:-:S05]  /*0050*/  IMAD R5, R5, UR4, R0 ;  /* 0x0000000405057c24 */ /* 0x001fca000f8e0200 */
[----:B-1----:R-:W-:-:S13]  /*0060*/  ISETP.GE.AND P0, PT, R5, UR5, PT ;  /* 0x0000000505007c0c */ /* 0x002fda000bf06270 */
[----:B------:R-:W-:Y:S05]  /*0070*/  @P0 EXIT ;  /* 0x000000000000094d */ /* 0x000fea0003800000 */
[----:B------:R-:W0:Y:S01]  /*0080*/  LDC.64 R2, c[0x0][0x380] ;  /* 0x0000e000ff027b82 */ /* 0x000e220000000a00 */
[----:B------:R-:W1:Y:S01]  /*0090*/  LDCU.64 UR4, c[0x0][0x358] ;  /* 0x00006b00ff0477ac */ /* 0x000e620008000a00 */
[----:B0-----:R-:W-:-:S05]  /*00a0*/  IMAD.WIDE R2, R5, 0x4, R2 ;  /* 0x0000000405027825 */ /* 0x001fca00078e0202 */
[----:B-1----:R-:W-:Y:S01]  /*00b0*/  STG.E desc[UR4][R2.64], R5 ;  /* 0x0000000502007986 */ /* 0x002fe2000c101904 */
[----:B------:R-:W-:Y:S05]  /*00c0*/  EXIT ;  /* 0x000000000000794d */ /* 0x000fea0003800000 */
.L_x_0:
[----:B------:R-:W-:-:S00]  /*00d0*/  BRA `(.L_x_0) ;  /* 0xfffffffc00fc7947 */ /* 0x000fc0000383ffff */
[----:B------:R-:W-:-:S00]  /*00e0*/  NOP ;  /* 0x0000000000007918 */ /* 0x000fc00000000000 */
        /* <DEDUP_REMOVED lines=9> */
.L_x_1:


//--------------------- .nv.shared.reserved.0     --------------------------
	.section	.nv.shared.reserved.0,"aw",@nobits
	.weak		__nv_reservedSMEM_offset_0_alias
	.size		__nv_reservedSMEM_offset_0_alias, 0, 64
	.other		__nv_reservedSMEM_offset_0_alias,@"STO_CUDA_RESERVED_SHARED STV_DEFAULT"
__nv_reservedSMEM_offset_0_alias:
	.zero		0
	.zero		64


//--------------------- .nv.constant0._Z10fillKernelPii --------------------------
	.section	.nv.constant0._Z10fillKernelPii,"a",@progbits
	.sectionflags	@""
	.align	4
.nv.constant0._Z10fillKernelPii:
	.zero		908


//--------------------- SYMBOLS --------------------------

	.type		.nv.reservedSmem.offset0,@object
	.size		.nv.reservedSmem.offset0,0x4
